//
// Generated by NVIDIA NVVM Compiler
//
// Compiler Build ID: CL-36424714
// Cuda compilation tools, release 13.0, V13.0.88
// Based on NVVM 20.0.0
//

.version 9.0
.target sm_100
.address_size 64

	// .globl	_Z10dfs_kerneliP4NodePb

.visible .entry _Z10dfs_kerneliP4NodePb(
	.param .u32 _Z10dfs_kerneliP4NodePb_param_0,
	.param .u64 .ptr .align 1 _Z10dfs_kerneliP4NodePb_param_1,
	.param .u64 .ptr .align 1 _Z10dfs_kerneliP4NodePb_param_2
)
{
	.reg .pred 	%p<2>;
	.reg .b16 	%rs<2>;
	.reg .b32 	%r<3>;
	.reg .b64 	%rd<5>;

	ld.param.u64 	%rd1, [_Z10dfs_kerneliP4NodePb_param_2];
	mov.u32 	%r1, %ctaid.x;
	mul.lo.s32 	%r2, %r1, -1431655765;
	setp.gt.u32 	%p1, %r2, 1431655765;
	selp.u16 	%rs1, 1, 0, %p1;
	cvta.to.global.u64 	%rd2, %rd1;
	cvt.u64.u32 	%rd3, %r1;
	add.s64 	%rd4, %rd2, %rd3;
	st.global.u8 	[%rd4], %rs1;
	ret;

}


// ===== COMPILED SASS (sm_100) =====

	.target	sm_100

	.elftype	@"ET_EXEC"


//--------------------- .note.nv.tkinfo           --------------------------
	.section	.note.nv.tkinfo,"",@"SHT_NOTE"
	.sectionflags	@"SHF_NOTE_NV_TKINFO"
	.tkinfo
        /*0018*/ 	.word	0x00000002
        /*0030*/ 	.string	""
        /*0030*/ 	.string	"ptxas"
        /*0030*/ 	.string	"Cuda compilation tools, release 13.0, V13.0.88"
        /*0030*/ 	.string	"Build cuda_13.0.r13.0/compiler.36424714_0"
        /*0030*/ 	.string	"-arch sm_100 -m 64 "



//--------------------- .note.nv.cuinfo           --------------------------
	.section	.note.nv.cuinfo,"",@"SHT_NOTE"
	.sectionflags	@"SHF_NOTE_NV_CUINFO"
        /*0018*/ 	.short	0x0002
        /*001a*/ 	.short	0x0064
        /*001c*/ 	.short	0x0082
	.zero		2


//--------------------- .nv.info                  --------------------------
	.section	.nv.info,"",@"SHT_CUDA_INFO"
	.align	4


	//----- nvinfo : EIATTR_REGCOUNT
	.align		4
        /*0000*/ 	.byte	0x04, 0x2f
        /*0002*/ 	.short	(.L_1 - .L_0)
	.align		4
.L_0:
        /*0004*/ 	.word	index@(_Z10dfs_kerneliP4NodePb)
        /*0008*/ 	.word	0x00000008


	//----- nvinfo : EIATTR_FRAME_SIZE
	.align		4
.L_1:
        /*000c*/ 	.byte	0x04, 0x11
        /*000e*/ 	.short	(.L_3 - .L_2)
	.align		4
.L_2:
        /*0010*/ 	.word	index@(_Z10dfs_kerneliP4NodePb)
        /*0014*/ 	.word	0x00000000


	//----- nvinfo : EIATTR_MIN_STACK_SIZE
	.align		4
.L_3:
        /*0018*/ 	.byte	0x04, 0x12
        /*001a*/ 	.short	(.L_5 - .L_4)
	.align		4
.L_4:
        /*001c*/ 	.word	index@(_Z10dfs_kerneliP4NodePb)
        /*0020*/ 	.word	0x00000000
.L_5:


//--------------------- .nv.compat                --------------------------
	.section	.nv.compat,"",@"SHT_CUDA_COMPAT_INFO"
	.align	4
        /*0000*/ 	.byte	0x02, 0x09, 0x00, 0x00, 0x02, 0x02, 0x01, 0x00, 0x02, 0x05, 0x05, 0x00, 0x03, 0x07, 0x01, 0x01
        /*0010*/ 	.byte	0x02, 0x03, 0x00, 0x00, 0x02, 0x06, 0x01, 0x00, 0x04, 0x0b, 0x08, 0x00, 0x09, 0x00, 0x00, 0x00
        /*0020*/ 	.byte	0x00, 0x00, 0x00, 0x00


//--------------------- .nv.info._Z10dfs_kerneliP4NodePb --------------------------
	.section	.nv.info._Z10dfs_kerneliP4NodePb,"",@"SHT_CUDA_INFO"
	.sectionflags	@""
	.align	4


	//----- nvinfo : EIATTR_CUDA_API_VERSION
	.align		4
        /*0000*/ 	.byte	0x04, 0x37
        /*0002*/ 	.short	(.L_7 - .L_6)
.L_6:
        /*0004*/ 	.word	0x00000082


	//----- nvinfo : EIATTR_KPARAM_INFO
	.align		4
.L_7:
        /*0008*/ 	.byte	0x04, 0x17
        /*000a*/ 	.short	(.L_9 - .L_8)
.L_8:
        /*000c*/ 	.word	0x00000000
        /*0010*/ 	.short	0x0002
        /*0012*/ 	.short	0x0010
        /*0014*/ 	.byte	0x00, 0xf5, 0x21, 0x00


	//----- nvinfo : EIATTR_KPARAM_INFO
	.align		4
.L_9:
        /*0018*/ 	.byte	0x04, 0x17
        /*001a*/ 	.short	(.L_11 - .L_10)
.L_10:
        /*001c*/ 	.word	0x00000000
        /*0020*/ 	.short	0x0001
        /*0022*/ 	.short	0x0008
        /*0024*/ 	.byte	0x00, 0xf5, 0x21, 0x00


	//----- nvinfo : EIATTR_KPARAM_INFO
	.align		4
.L_11:
        /*0028*/ 	.byte	0x04, 0x17
        /*002a*/ 	.short	(.L_13 - .L_12)
.L_12:
        /*002c*/ 	.word	0x00000000
        /*0030*/ 	.short	0x0000
        /*0032*/ 	.short	0x0000
        /*0034*/ 	.byte	0x00, 0xf0, 0x11, 0x00


	//----- nvinfo : EIATTR_SPARSE_MMA_MASK
	.align		4
.L_13:
        /*0038*/ 	.byte	0x03, 0x50
        /*003a*/ 	.short	0x0000


	//----- nvinfo : EIATTR_MAXREG_COUNT
	.align		4
        /*003c*/ 	.byte	0x03, 0x1b
        /*003e*/ 	.short	0x00ff


	//----- nvinfo : EIATTR_MERCURY_ISA_VERSION
	.align		4
        /*0040*/ 	.byte	0x03, 0x5f
        /*0042*/ 	.short	0x0101


	//----- nvinfo : EIATTR_VRC_CTA_INIT_COUNT
	.align		4
        /*0044*/ 	.byte	0x02, 0x4a
	.zero		1
	.zero		1


	//----- nvinfo : EIATTR_EXIT_INSTR_OFFSETS
	.align		4
        /*0048*/ 	.byte	0x04, 0x1c
        /*004a*/ 	.short	(.L_15 - .L_14)


	//   ....[0]....
.L_14:
        /*004c*/ 	.word	0x000000a0


	//----- nvinfo : EIATTR_CBANK_PARAM_SIZE
	.align		4
.L_15:
        /*0050*/ 	.byte	0x03, 0x19
        /*0052*/ 	.short	0x0018


	//----- nvinfo : EIATTR_PARAM_CBANK
	.align		4
        /*0054*/ 	.byte	0x04, 0x0a
        /*0056*/ 	.short	(.L_17 - .L_16)
	.align		4
.L_16:
        /*0058*/ 	.word	index@(.nv.constant0._Z10dfs_kerneliP4NodePb)
        /*005c*/ 	.short	0x0380
        /*005e*/ 	.short	0x0018


	//----- nvinfo : EIATTR_SW_WAR
	.align		4
.L_17:
        /*0060*/ 	.byte	0x04, 0x36
        /*0062*/ 	.short	(.L_19 - .L_18)
.L_18:
        /*0064*/ 	.word	0x00000008
.L_19:


//--------------------- .nv.callgraph             --------------------------
	.section	.nv.callgraph,"",@"SHT_CUDA_CALLGRAPH"
	.align	4
	.sectionentsize	8
	.align		4
        /*0000*/ 	.word	0x00000000
	.align		4
        /*0004*/ 	.word	0xffffffff
	.align		4
        /*0008*/ 	.word	0x00000000
	.align		4
        /*000c*/ 	.word	0xfffffffe
	.align		4
        /*0010*/ 	.word	0x00000000
	.align		4
        /*0014*/ 	.word	0xfffffffd
	.align		4
        /*0018*/ 	.word	0x00000000
	.align		4
        /*001c*/ 	.word	0xfffffffc


//--------------------- .text._Z10dfs_kerneliP4NodePb --------------------------
	.section	.text._Z10dfs_kerneliP4NodePb,"ax",@progbits
	.align	128
        .global         _Z10dfs_kerneliP4NodePb
        .type           _Z10dfs_kerneliP4NodePb,@function
        .size           _Z10dfs_kerneliP4NodePb,(.L_x_1 - _Z10dfs_kerneliP4NodePb)
        .other          _Z10dfs_kerneliP4NodePb,@"STO_CUDA_ENTRY STV_DEFAULT"
_Z10dfs_kerneliP4NodePb:
.text._Z10dfs_kerneliP4NodePb:
[----:B------:R-:W-:Y:S01]  /*0000*/  LDC R1, c[0x0][0x37c] ;  /* 0x0000df00ff017b82 */ /* 0x000fe20000000800 */
[----:B------:R-:W0:Y:S01]  /*0010*/  S2R R2, SR_CTAID.X ;  /* 0x0000000000027919 */ /* 0x000e220000002500 */
[----:B------:R-:W1:Y:S01]  /*0020*/  LDCU.64 UR6, c[0x0][0x390] ;  /* 0x00007200ff0677ac */ /* 0x000e620008000a00 */
[----:B------:R-:W2:Y:S01]  /*0030*/  LDCU.64 UR4, c[0x0][0x358] ;  /* 0x00006b00ff0477ac */ /* 0x000ea20008000a00 */
[C---:B0-----:R-:W-:Y:S01]  /*0040*/  IMAD R0, R2.reuse, -0x55555555, RZ ;  /* 0xaaaaaaab02007824 */ /* 0x041fe200078e02ff */
[----:B-1----:R-:W-:-:S04]  /*0050*/  IADD3 R2, P1, PT, R2, UR6, RZ ;  /* 0x0000000602027c10 */ /* 0x002fc8000ff3e0ff */
[----:B------:R-:W-:Y:S01]  /*0060*/  ISETP.GT.U32.AND P0, PT, R0, 0x55555555, PT ;  /* 0x555555550000780c */ /* 0x000fe20003f04070 */
[----:B------:R-:W-:-:S03]  /*0070*/  IMAD.X R3, RZ, RZ, UR7, P1 ;  /* 0x00000007ff037e24 */ /* 0x000fc600088e06ff */
[----:B------:R-:W-:-:S05]  /*0080*/  SEL R5, RZ, 0x1, !P0 ;  /* 0x00000001ff057807 */ /* 0x000fca0004000000 */
[----:B--2---:R-:W-:Y:S01]  /*0090*/  STG.E.U8 desc[UR4][R2.64], R5 ;  /* 0x0000000502007986 */ /* 0x004fe2000c101104 */
[----:B------:R-:W-:Y:S05]  /*00a0*/  EXIT ;  /* 0x000000000000794d */ /* 0x000fea0003800000 */
.L_x_0:
[----:B------:R-:W-:-:S00]  /*00b0*/  BRA `(.L_x_0) ;  /* 0xfffffffc00fc7947 */ /* 0x000fc0000383ffff */
[----:B------:R-:W-:-:S00]  /*00c0*/  NOP ;  /* 0x0000000000007918 */ /* 0x000fc00000000000 */
        /* <DEDUP_REMOVED lines=11> */
.L_x_1:


//--------------------- .nv.shared.reserved.0     --------------------------
	.section	.nv.shared.reserved.0,"aw",@nobits
	.weak		__nv_reservedSMEM_offset_0_alias
	.size		__nv_reservedSMEM_offset_0_alias, 0, 64
	.other		__nv_reservedSMEM_offset_0_alias,@"STO_CUDA_RESERVED_SHARED STV_DEFAULT"
__nv_reservedSMEM_offset_0_alias:
	.zero		0
	.zero		64


//--------------------- .nv.constant0._Z10dfs_kerneliP4NodePb --------------------------
	.section	.nv.constant0._Z10dfs_kerneliP4NodePb,"a",@progbits
	.sectionflags	@""
	.align	4
.nv.constant0._Z10dfs_kerneliP4NodePb:
	.zero		920


//--------------------- SYMBOLS --------------------------

	.type		.nv.reservedSmem.offset0,@object
	.size		.nv.reservedSmem.offset0,0x4
